//
// Generated by NVIDIA NVVM Compiler
//
// Compiler Build ID: CL-36424714
// Cuda compilation tools, release 13.0, V13.0.88
// Based on NVVM 20.0.0
//

.version 9.0
.target sm_100
.address_size 64

	// .globl	_Z12evolveKernelPiS_i

.visible .entry _Z12evolveKernelPiS_i(
	.param .u64 .ptr .align 1 _Z12evolveKernelPiS_i_param_0,
	.param .u64 .ptr .align 1 _Z12evolveKernelPiS_i_param_1,
	.param .u32 _Z12evolveKernelPiS_i_param_2
)
{
	.reg .pred 	%p<29>;
	.reg .b32 	%r<60>;
	.reg .b64 	%rd<27>;

	ld.param.u64 	%rd3, [_Z12evolveKernelPiS_i_param_0];
	ld.param.u64 	%rd4, [_Z12evolveKernelPiS_i_param_1];
	ld.param.u32 	%r30, [_Z12evolveKernelPiS_i_param_2];
	cvta.to.global.u64 	%rd1, %rd4;
	cvta.to.global.u64 	%rd2, %rd3;
	mov.u32 	%r31, %ctaid.x;
	mov.u32 	%r32, %ntid.x;
	mov.u32 	%r33, %tid.x;
	mad.lo.s32 	%r1, %r31, %r32, %r33;
	mov.u32 	%r34, %ctaid.y;
	mov.u32 	%r35, %ntid.y;
	mov.u32 	%r36, %tid.y;
	mad.lo.s32 	%r37, %r34, %r35, %r36;
	max.s32 	%r38, %r1, %r37;
	setp.ge.s32 	%p1, %r38, %r30;
	@%p1 bra 	$L__BB0_20;
	mul.lo.s32 	%r3, %r30, %r30;
	add.s32 	%r40, %r37, -1;
	mad.lo.s32 	%r4, %r40, %r30, %r1;
	add.s32 	%r5, %r4, -1;
	setp.lt.s32 	%p2, %r5, 1;
	setp.ge.s32 	%p3, %r5, %r3;
	mov.b32 	%r53, 0;
	or.pred  	%p4, %p2, %p3;
	@%p4 bra 	$L__BB0_3;
	mul.wide.u32 	%rd5, %r5, 4;
	add.s64 	%rd6, %rd2, %rd5;
	ld.global.u32 	%r53, [%rd6];
$L__BB0_3:
	setp.lt.s32 	%p5, %r4, 1;
	setp.ge.s32 	%p6, %r4, %r3;
	or.pred  	%p7, %p5, %p6;
	@%p7 bra 	$L__BB0_5;
	mul.wide.u32 	%rd7, %r4, 4;
	add.s64 	%rd8, %rd2, %rd7;
	ld.global.u32 	%r41, [%rd8];
	add.s32 	%r53, %r41, %r53;
$L__BB0_5:
	add.s32 	%r10, %r4, 1;
	setp.gt.u32 	%p8, %r4, 2147483646;
	setp.ge.s32 	%p9, %r10, %r3;
	or.pred  	%p10, %p8, %p9;
	@%p10 bra 	$L__BB0_7;
	mul.wide.u32 	%rd9, %r10, 4;
	add.s64 	%rd10, %rd2, %rd9;
	ld.global.u32 	%r42, [%rd10];
	add.s32 	%r53, %r42, %r53;
$L__BB0_7:
	add.s32 	%r13, %r4, %r30;
	add.s32 	%r14, %r5, %r30;
	setp.lt.s32 	%p11, %r14, 1;
	setp.ge.s32 	%p12, %r14, %r3;
	or.pred  	%p13, %p11, %p12;
	@%p13 bra 	$L__BB0_9;
	mul.wide.u32 	%rd11, %r14, 4;
	add.s64 	%rd12, %rd2, %rd11;
	ld.global.u32 	%r43, [%rd12];
	add.s32 	%r53, %r43, %r53;
$L__BB0_9:
	add.s32 	%r17, %r14, 2;
	setp.gt.u32 	%p14, %r13, 2147483646;
	setp.ge.u32 	%p15, %r17, %r3;
	or.pred  	%p16, %p14, %p15;
	@%p16 bra 	$L__BB0_11;
	mul.wide.u32 	%rd13, %r17, 4;
	add.s64 	%rd14, %rd2, %rd13;
	ld.global.u32 	%r44, [%rd14];
	add.s32 	%r53, %r44, %r53;
$L__BB0_11:
	add.s32 	%r20, %r13, %r30;
	add.s32 	%r21, %r14, %r30;
	setp.lt.s32 	%p17, %r21, 1;
	setp.ge.s32 	%p18, %r21, %r3;
	or.pred  	%p19, %p17, %p18;
	@%p19 bra 	$L__BB0_13;
	mul.wide.u32 	%rd15, %r21, 4;
	add.s64 	%rd16, %rd2, %rd15;
	ld.global.u32 	%r45, [%rd16];
	add.s32 	%r53, %r45, %r53;
$L__BB0_13:
	setp.lt.s32 	%p20, %r20, 1;
	setp.ge.s32 	%p21, %r20, %r3;
	or.pred  	%p22, %p20, %p21;
	@%p22 bra 	$L__BB0_15;
	mul.wide.u32 	%rd17, %r20, 4;
	add.s64 	%rd18, %rd2, %rd17;
	ld.global.u32 	%r46, [%rd18];
	add.s32 	%r53, %r46, %r53;
$L__BB0_15:
	add.s32 	%r26, %r21, 2;
	setp.gt.u32 	%p23, %r20, 2147483646;
	setp.ge.s32 	%p24, %r26, %r3;
	or.pred  	%p25, %p23, %p24;
	@%p25 bra 	$L__BB0_17;
	mul.wide.u32 	%rd19, %r26, 4;
	add.s64 	%rd20, %rd2, %rd19;
	ld.global.u32 	%r47, [%rd20];
	add.s32 	%r53, %r47, %r53;
$L__BB0_17:
	mul.wide.s32 	%rd21, %r13, 4;
	add.s64 	%rd22, %rd2, %rd21;
	ld.global.u32 	%r48, [%rd22];
	setp.ne.s32 	%p26, %r48, 1;
	@%p26 bra 	$L__BB0_19;
	and.b32  	%r50, %r53, -2;
	setp.eq.s32 	%p28, %r50, 2;
	selp.u32 	%r51, 1, 0, %p28;
	add.s64 	%rd26, %rd1, %rd21;
	st.global.u32 	[%rd26], %r51;
	bra.uni 	$L__BB0_20;
$L__BB0_19:
	setp.eq.s32 	%p27, %r53, 3;
	selp.u32 	%r49, 1, 0, %p27;
	add.s64 	%rd24, %rd1, %rd21;
	st.global.u32 	[%rd24], %r49;
$L__BB0_20:
	ret;

}


// ===== COMPILED SASS (sm_100) =====

	.target	sm_100

	.elftype	@"ET_EXEC"


//--------------------- .note.nv.tkinfo           --------------------------
	.section	.note.nv.tkinfo,"",@"SHT_NOTE"
	.sectionflags	@"SHF_NOTE_NV_TKINFO"
	.tkinfo
        /*0018*/ 	.word	0x00000002
        /*0030*/ 	.string	""
        /*0030*/ 	.string	"ptxas"
        /*0030*/ 	.string	"Cuda compilation tools, release 13.0, V13.0.88"
        /*0030*/ 	.string	"Build cuda_13.0.r13.0/compiler.36424714_0"
        /*0030*/ 	.string	"-arch sm_100 -m 64 "



//--------------------- .note.nv.cuinfo           --------------------------
	.section	.note.nv.cuinfo,"",@"SHT_NOTE"
	.sectionflags	@"SHF_NOTE_NV_CUINFO"
        /*0018*/ 	.short	0x0002
        /*001a*/ 	.short	0x0064
        /*001c*/ 	.short	0x0082
	.zero		2


//--------------------- .nv.info                  --------------------------
	.section	.nv.info,"",@"SHT_CUDA_INFO"
	.align	4


	//----- nvinfo : EIATTR_REGCOUNT
	.align		4
        /*0000*/ 	.byte	0x04, 0x2f
        /*0002*/ 	.short	(.L_1 - .L_0)
	.align		4
.L_0:
        /*0004*/ 	.word	index@(_Z12evolveKernelPiS_i)
        /*0008*/ 	.word	0x0000001a


	//----- nvinfo : EIATTR_FRAME_SIZE
	.align		4
.L_1:
        /*000c*/ 	.byte	0x04, 0x11
        /*000e*/ 	.short	(.L_3 - .L_2)
	.align		4
.L_2:
        /*0010*/ 	.word	index@(_Z12evolveKernelPiS_i)
        /*0014*/ 	.word	0x00000000


	//----- nvinfo : EIATTR_MIN_STACK_SIZE
	.align		4
.L_3:
        /*0018*/ 	.byte	0x04, 0x12
        /*001a*/ 	.short	(.L_5 - .L_4)
	.align		4
.L_4:
        /*001c*/ 	.word	index@(_Z12evolveKernelPiS_i)
        /*0020*/ 	.word	0x00000000
.L_5:


//--------------------- .nv.compat                --------------------------
	.section	.nv.compat,"",@"SHT_CUDA_COMPAT_INFO"
	.align	4
        /*0000*/ 	.byte	0x02, 0x09, 0x00, 0x00, 0x02, 0x02, 0x01, 0x00, 0x02, 0x05, 0x05, 0x00, 0x03, 0x07, 0x01, 0x01
        /*0010*/ 	.byte	0x02, 0x03, 0x00, 0x00, 0x02, 0x06, 0x01, 0x00, 0x04, 0x0b, 0x08, 0x00, 0x09, 0x00, 0x00, 0x00
        /*0020*/ 	.byte	0x00, 0x00, 0x00, 0x00


//--------------------- .nv.info._Z12evolveKernelPiS_i --------------------------
	.section	.nv.info._Z12evolveKernelPiS_i,"",@"SHT_CUDA_INFO"
	.sectionflags	@""
	.align	4


	//----- nvinfo : EIATTR_CUDA_API_VERSION
	.align		4
        /*0000*/ 	.byte	0x04, 0x37
        /*0002*/ 	.short	(.L_7 - .L_6)
.L_6:
        /*0004*/ 	.word	0x00000082


	//----- nvinfo : EIATTR_KPARAM_INFO
	.align		4
.L_7:
        /*0008*/ 	.byte	0x04, 0x17
        /*000a*/ 	.short	(.L_9 - .L_8)
.L_8:
        /*000c*/ 	.word	0x00000000
        /*0010*/ 	.short	0x0002
        /*0012*/ 	.short	0x0010
        /*0014*/ 	.byte	0x00, 0xf0, 0x11, 0x00


	//----- nvinfo : EIATTR_KPARAM_INFO
	.align		4
.L_9:
        /*0018*/ 	.byte	0x04, 0x17
        /*001a*/ 	.short	(.L_11 - .L_10)
.L_10:
        /*001c*/ 	.word	0x00000000
        /*0020*/ 	.short	0x0001
        /*0022*/ 	.short	0x0008
        /*0024*/ 	.byte	0x00, 0xf5, 0x21, 0x00


	//----- nvinfo : EIATTR_KPARAM_INFO
	.align		4
.L_11:
        /*0028*/ 	.byte	0x04, 0x17
        /*002a*/ 	.short	(.L_13 - .L_12)
.L_12:
        /*002c*/ 	.word	0x00000000
        /*0030*/ 	.short	0x0000
        /*0032*/ 	.short	0x0000
        /*0034*/ 	.byte	0x00, 0xf5, 0x21, 0x00


	//----- nvinfo : EIATTR_SPARSE_MMA_MASK
	.align		4
.L_13:
        /*0038*/ 	.byte	0x03, 0x50
        /*003a*/ 	.short	0x0000


	//----- nvinfo : EIATTR_MAXREG_COUNT
	.align		4
        /*003c*/ 	.byte	0x03, 0x1b
        /*003e*/ 	.short	0x00ff


	//----- nvinfo : EIATTR_MERCURY_ISA_VERSION
	.align		4
        /*0040*/ 	.byte	0x03, 0x5f
        /*0042*/ 	.short	0x0101


	//----- nvinfo : EIATTR_VRC_CTA_INIT_COUNT
	.align		4
        /*0044*/ 	.byte	0x02, 0x4a
	.zero		1
	.zero		1


	//----- nvinfo : EIATTR_EXIT_INSTR_OFFSETS
	.align		4
        /*0048*/ 	.byte	0x04, 0x1c
        /*004a*/ 	.short	(.L_15 - .L_14)


	//   ....[0]....
.L_14:
        /*004c*/ 	.word	0x000000c0


	//   ....[1]....
        /*0050*/ 	.word	0x000004b0


	//   ....[2]....
        /*0054*/ 	.word	0x00000510


	//----- nvinfo : EIATTR_CBANK_PARAM_SIZE
	.align		4
.L_15:
        /*0058*/ 	.byte	0x03, 0x19
        /*005a*/ 	.short	0x0014


	//----- nvinfo : EIATTR_PARAM_CBANK
	.align		4
        /*005c*/ 	.byte	0x04, 0x0a
        /*005e*/ 	.short	(.L_17 - .L_16)
	.align		4
.L_16:
        /*0060*/ 	.word	index@(.nv.constant0._Z12evolveKernelPiS_i)
        /*0064*/ 	.short	0x0380
        /*0066*/ 	.short	0x0014


	//----- nvinfo : EIATTR_SW_WAR
	.align		4
.L_17:
        /*0068*/ 	.byte	0x04, 0x36
        /*006a*/ 	.short	(.L_19 - .L_18)
.L_18:
        /*006c*/ 	.word	0x00000008
.L_19:


//--------------------- .nv.callgraph             --------------------------
	.section	.nv.callgraph,"",@"SHT_CUDA_CALLGRAPH"
	.align	4
	.sectionentsize	8
	.align		4
        /*0000*/ 	.word	0x00000000
	.align		4
        /*0004*/ 	.word	0xffffffff
	.align		4
        /*0008*/ 	.word	0x00000000
	.align		4
        /*000c*/ 	.word	0xfffffffe
	.align		4
        /*0010*/ 	.word	0x00000000
	.align		4
        /*0014*/ 	.word	0xfffffffd
	.align		4
        /*0018*/ 	.word	0x00000000
	.align		4
        /*001c*/ 	.word	0xfffffffc


//--------------------- .text._Z12evolveKernelPiS_i --------------------------
	.section	.text._Z12evolveKernelPiS_i,"ax",@progbits
	.align	128
        .global         _Z12evolveKernelPiS_i
        .type           _Z12evolveKernelPiS_i,@function
        .size           _Z12evolveKernelPiS_i,(.L_x_1 - _Z12evolveKernelPiS_i)
        .other          _Z12evolveKernelPiS_i,@"STO_CUDA_ENTRY STV_DEFAULT"
_Z12evolveKernelPiS_i:
.text._Z12evolveKernelPiS_i:
[----:B------:R-:W-:Y:S01]  /*0000*/  LDC R1, c[0x0][0x37c] ;  /* 0x0000df00ff017b82 */ /* 0x000fe20000000800 */
[----:B------:R-:W0:Y:S07]  /*0010*/  S2R R3, SR_TID.X ;  /* 0x0000000000037919 */ /* 0x000e2e0000002100 */
[----:B------:R-:W0:Y:S01]  /*0020*/  LDC R0, c[0x0][0x360] ;  /* 0x0000d800ff007b82 */ /* 0x000e220000000800 */
[----:B------:R-:W1:Y:S01]  /*0030*/  LDCU UR8, c[0x0][0x390] ;  /* 0x00007200ff0877ac */ /* 0x000e620008000800 */
[----:B------:R-:W2:Y:S06]  /*0040*/  S2R R2, SR_TID.Y ;  /* 0x0000000000027919 */ /* 0x000eac0000002200 */
[----:B------:R-:W0:Y:S08]  /*0050*/  S2UR UR4, SR_CTAID.X ;  /* 0x00000000000479c3 */ /* 0x000e300000002500 */
[----:B------:R-:W2:Y:S08]  /*0060*/  S2UR UR5, SR_CTAID.Y ;  /* 0x00000000000579c3 */ /* 0x000eb00000002600 */
[----:B------:R-:W2:Y:S01]  /*0070*/  LDC R5, c[0x0][0x364] ;  /* 0x0000d900ff057b82 */ /* 0x000ea20000000800 */
[----:B0-----:R-:W-:-:S02]  /*0080*/  IMAD R0, R0, UR4, R3 ;  /* 0x0000000400007c24 */ /* 0x001fc4000f8e0203 */
[----:B--2---:R-:W-:-:S05]  /*0090*/  IMAD R5, R5, UR5, R2 ;  /* 0x0000000505057c24 */ /* 0x004fca000f8e0202 */
[----:B------:R-:W-:-:S04]  /*00a0*/  VIMNMX R2, PT, PT, R0, R5, !PT ;  /* 0x0000000500027248 */ /* 0x000fc80007fe0100 */
[----:B-1----:R-:W-:-:S13]  /*00b0*/  ISETP.GE.AND P0, PT, R2, UR8, PT ;  /* 0x0000000802007c0c */ /* 0x002fda000bf06270 */
[----:B------:R-:W-:Y:S05]  /*00c0*/  @P0 EXIT ;  /* 0x000000000000094d */ /* 0x000fea0003800000 */
[----:B------:R-:W0:Y:S01]  /*00d0*/  LDC.64 R2, c[0x0][0x380] ;  /* 0x0000e000ff027b82 */ /* 0x000e220000000a00 */
[----:B------:R-:W-:Y:S01]  /*00e0*/  VIADD R5, R5, 0xffffffff ;  /* 0xffffffff05057836 */ /* 0x000fe20000000000 */
[----:B------:R-:W-:Y:S01]  /*00f0*/  UIMAD UR4, UR8, UR8, URZ ;  /* 0x00000008080472a4 */ /* 0x000fe2000f8e02ff */
[----:B------:R-:W1:Y:S02]  /*0100*/  LDCU.64 UR6, c[0x0][0x358] ;  /* 0x00006b00ff0677ac */ /* 0x000e640008000a00 */
[----:B------:R-:W-:-:S04]  /*0110*/  IMAD R7, R5, UR8, R0 ;  /* 0x0000000805077c24 */ /* 0x000fc8000f8e0200 */
[C---:B------:R-:W-:Y:S01]  /*0120*/  VIADD R11, R7.reuse, 0xffffffff ;  /* 0xffffffff070b7836 */ /* 0x040fe20000000000 */
[C---:B------:R-:W-:Y:S01]  /*0130*/  ISETP.GE.AND P3, PT, R7.reuse, UR4, PT ;  /* 0x0000000407007c0c */ /* 0x040fe2000bf66270 */
[C---:B------:R-:W-:Y:S01]  /*0140*/  VIADD R0, R7.reuse, UR8 ;  /* 0x0000000807007c36 */ /* 0x040fe20008000000 */
[----:B------:R-:W-:Y:S02]  /*0150*/  IADD3 R13, PT, PT, R7, 0x1, RZ ;  /* 0x00000001070d7810 */ /* 0x000fe40007ffe0ff */
[C---:B------:R-:W-:Y:S01]  /*0160*/  ISETP.GE.AND P4, PT, R11.reuse, UR4, PT ;  /* 0x000000040b007c0c */ /* 0x040fe2000bf86270 */
[----:B------:R-:W-:Y:S01]  /*0170*/  VIADD R15, R11, UR8 ;  /* 0x000000080b0f7c36 */ /* 0x000fe20008000000 */
[----:B------:R-:W-:Y:S02]  /*0180*/  ISETP.LT.OR P3, PT, R7, 0x1, P3 ;  /* 0x000000010700780c */ /* 0x000fe40001f61670 */
[----:B------:R-:W-:Y:S02]  /*0190*/  ISETP.LT.OR P4, PT, R11, 0x1, P4 ;  /* 0x000000010b00780c */ /* 0x000fe40002781670 */
[----:B------:R-:W-:-:S02]  /*01a0*/  ISETP.GE.AND P0, PT, R13, UR4, PT ;  /* 0x000000040d007c0c */ /* 0x000fc4000bf06270 */
[----:B------:R-:W-:Y:S02]  /*01b0*/  ISETP.GE.AND P2, PT, R15, UR4, PT ;  /* 0x000000040f007c0c */ /* 0x000fe4000bf46270 */
[----:B------:R-:W-:Y:S01]  /*01c0*/  ISETP.GT.U32.OR P0, PT, R7, 0x7ffffffe, P0 ;  /* 0x7ffffffe0700780c */ /* 0x000fe20000704470 */
[C---:B0-----:R-:W-:Y:S01]  /*01d0*/  IMAD.WIDE R8, R0.reuse, 0x4, R2 ;  /* 0x0000000400087825 */ /* 0x041fe200078e0202 */
[----:B------:R-:W-:Y:S02]  /*01e0*/  IADD3 R17, PT, PT, R0, 0x1, RZ ;  /* 0x0000000100117810 */ /* 0x000fe40007ffe0ff */
[C---:B------:R-:W-:Y:S01]  /*01f0*/  ISETP.LT.OR P2, PT, R15.reuse, 0x1, P2 ;  /* 0x000000010f00780c */ /* 0x040fe20001741670 */
[----:B------:R-:W-:Y:S01]  /*0200*/  VIADD R21, R15, UR8 ;  /* 0x000000080f157c36 */ /* 0x000fe20008000000 */
[----:B------:R-:W-:Y:S01]  /*0210*/  ISETP.GE.U32.AND P1, PT, R17, UR4, PT ;  /* 0x0000000411007c0c */ /* 0x000fe2000bf26070 */
[----:B-1----:R0:W2:Y:S01]  /*0220*/  LDG.E R5, desc[UR6][R8.64] ;  /* 0x0000000608057981 */ /* 0x0020a2000c1e1900 */
[----:B------:R-:W-:-:S02]  /*0230*/  IMAD.MOV.U32 R4, RZ, RZ, RZ ;  /* 0x000000ffff047224 */ /* 0x000fc400078e00ff */
[--C-:B------:R-:W-:Y:S01]  /*0240*/  @!P3 IMAD.WIDE.U32 R6, R7, 0x4, R2.reuse ;  /* 0x000000040706b825 */ /* 0x100fe200078e0002 */
[C---:B------:R-:W-:Y:S02]  /*0250*/  ISETP.GT.U32.OR P1, PT, R0.reuse, 0x7ffffffe, P1 ;  /* 0x7ffffffe0000780c */ /* 0x040fe40000f24470 */
[----:B------:R-:W-:Y:S01]  /*0260*/  ISETP.GE.AND P5, PT, R21, UR4, PT ;  /* 0x0000000415007c0c */ /* 0x000fe2000bfa6270 */
[----:B------:R-:W-:Y:S02]  /*0270*/  VIADD R19, R0, UR8 ;  /* 0x0000000800137c36 */ /* 0x000fe40008000000 */
[----:B------:R-:W3:Y:S01]  /*0280*/  @!P3 LDG.E R7, desc[UR6][R6.64] ;  /* 0x000000060607b981 */ /* 0x000ee2000c1e1900 */
[--C-:B0-----:R-:W-:Y:S02]  /*0290*/  @!P4 IMAD.WIDE.U32 R8, R11, 0x4, R2.reuse ;  /* 0x000000040b08c825 */ /* 0x101fe400078e0002 */
[----:B------:R-:W-:Y:S02]  /*02a0*/  ISETP.GE.AND P6, PT, R19, UR4, PT ;  /* 0x0000000413007c0c */ /* 0x000fe4000bfc6270 */
[----:B------:R-:W-:Y:S01]  /*02b0*/  @!P0 IMAD.WIDE.U32 R10, R13, 0x4, R2 ;  /* 0x000000040d0a8825 */ /* 0x000fe200078e0002 */
[----:B------:R0:W3:Y:S01]  /*02c0*/  @!P4 LDG.E R4, desc[UR6][R8.64] ;  /* 0x000000060804c981 */ /* 0x0000e2000c1e1900 */
[----:B------:R-:W-:-:S02]  /*02d0*/  ISETP.LT.OR P4, PT, R21, 0x1, P5 ;  /* 0x000000011500780c */ /* 0x000fc40002f81670 */
[----:B------:R-:W-:Y:S01]  /*02e0*/  IADD3 R23, PT, PT, R19, 0x1, RZ ;  /* 0x0000000113177810 */ /* 0x000fe20007ffe0ff */
[--C-:B------:R-:W-:Y:S01]  /*02f0*/  @!P2 IMAD.WIDE.U32 R12, R15, 0x4, R2.reuse ;  /* 0x000000040f0ca825 */ /* 0x100fe200078e0002 */
[----:B------:R-:W-:Y:S01]  /*0300*/  ISETP.LT.OR P5, PT, R19, 0x1, P6 ;  /* 0x000000011300780c */ /* 0x000fe200037a1670 */
[----:B------:R-:W4:Y:S01]  /*0310*/  @!P0 LDG.E R11, desc[UR6][R10.64] ;  /* 0x000000060a0b8981 */ /* 0x000f22000c1e1900 */
[----:B------:R-:W-:Y:S01]  /*0320*/  ISETP.GE.AND P6, PT, R23, UR4, PT ;  /* 0x0000000417007c0c */ /* 0x000fe2000bfc6270 */
[----:B------:R-:W-:Y:S02]  /*0330*/  @!P1 IMAD.WIDE.U32 R14, R17, 0x4, R2 ;  /* 0x00000004110e9825 */ /* 0x000fe400078e0002 */
[----:B------:R-:W5:Y:S01]  /*0340*/  @!P2 LDG.E R13, desc[UR6][R12.64] ;  /* 0x000000060c0da981 */ /* 0x000f62000c1e1900 */
[----:B------:R-:W-:-:S03]  /*0350*/  ISETP.GT.U32.OR P6, PT, R19, 0x7ffffffe, P6 ;  /* 0x7ffffffe1300780c */ /* 0x000fc600037c4470 */
[--C-:B0-----:R-:W-:Y:S01]  /*0360*/  @!P4 IMAD.WIDE.U32 R8, R21, 0x4, R2.reuse ;  /* 0x000000041508c825 */ /* 0x101fe200078e0002 */
[----:B------:R-:W5:Y:S03]  /*0370*/  @!P1 LDG.E R15, desc[UR6][R14.64] ;  /* 0x000000060e0f9981 */ /* 0x000f66000c1e1900 */
[--C-:B------:R-:W-:Y:S02]  /*0380*/  @!P5 IMAD.WIDE.U32 R16, R19, 0x4, R2.reuse ;  /* 0x000000041310d825 */ /* 0x100fe400078e0002 */
[----:B------:R-:W5:Y:S04]  /*0390*/  @!P4 LDG.E R9, desc[UR6][R8.64] ;  /* 0x000000060809c981 */ /* 0x000f68000c1e1900 */
[----:B------:R-:W-:Y:S01]  /*03a0*/  @!P6 IMAD.WIDE.U32 R2, R23, 0x4, R2 ;  /* 0x000000041702e825 */ /* 0x000fe200078e0002 */
[----:B------:R-:W5:Y:S05]  /*03b0*/  @!P5 LDG.E R17, desc[UR6][R16.64] ;  /* 0x000000061011d981 */ /* 0x000f6a000c1e1900 */
[----:B------:R-:W5:Y:S01]  /*03c0*/  @!P6 LDG.E R3, desc[UR6][R2.64] ;  /* 0x000000060203e981 */ /* 0x000f62000c1e1900 */
[----:B---3--:R-:W-:Y:S01]  /*03d0*/  @!P3 IMAD.IADD R4, R4, 0x1, R7 ;  /* 0x000000010404b824 */ /* 0x008fe200078e0207 */
[----:B--2---:R-:W-:-:S03]  /*03e0*/  ISETP.NE.AND P3, PT, R5, 0x1, PT ;  /* 0x000000010500780c */ /* 0x004fc60003f65270 */
[----:B----4-:R-:W-:-:S05]  /*03f0*/  @!P0 IMAD.IADD R4, R4, 0x1, R11 ;  /* 0x0000000104048824 */ /* 0x010fca00078e020b */
[----:B-----5:R-:W-:-:S05]  /*0400*/  @!P2 IADD3 R4, PT, PT, R4, R13, RZ ;  /* 0x0000000d0404a210 */ /* 0x020fca0007ffe0ff */
[----:B------:R-:W0:Y:S01]  /*0410*/  @!P3 LDC.64 R6, c[0x0][0x388] ;  /* 0x0000e200ff06bb82 */ /* 0x000e220000000a00 */
[----:B------:R-:W-:-:S04]  /*0420*/  @!P1 IMAD.IADD R4, R4, 0x1, R15 ;  /* 0x0000000104049824 */ /* 0x000fc800078e020f */
[----:B------:R-:W-:-:S05]  /*0430*/  @!P4 IMAD.IADD R4, R4, 0x1, R9 ;  /* 0x000000010404c824 */ /* 0x000fca00078e0209 */
[----:B------:R-:W-:-:S05]  /*0440*/  @!P5 IADD3 R4, PT, PT, R4, R17, RZ ;  /* 0x000000110404d210 */ /* 0x000fca0007ffe0ff */
[----:B------:R-:W-:-:S05]  /*0450*/  @!P6 IMAD.IADD R4, R4, 0x1, R3 ;  /* 0x000000010404e824 */ /* 0x000fca00078e0203 */
[----:B------:R-:W-:-:S04]  /*0460*/  @!P3 LOP3.LUT R5, R4, 0xfffffffe, RZ, 0xc0, !PT ;  /* 0xfffffffe0405b812 */ /* 0x000fc800078ec0ff */
[----:B------:R-:W-:Y:S01]  /*0470*/  @!P3 ISETP.NE.AND P0, PT, R5, 0x2, PT ;  /* 0x000000020500b80c */ /* 0x000fe20003f05270 */
[----:B0-----:R-:W-:-:S03]  /*0480*/  @!P3 IMAD.WIDE R2, R0, 0x4, R6 ;  /* 0x000000040002b825 */ /* 0x001fc600078e0206 */
[----:B------:R-:W-:-:S05]  /*0490*/  @!P3 SEL R5, RZ, 0x1, P0 ;  /* 0x00000001ff05b807 */ /* 0x000fca0000000000 */
[----:B------:R0:W-:Y:S01]  /*04a0*/  @!P3 STG.E desc[UR6][R2.64], R5 ;  /* 0x000000050200b986 */ /* 0x0001e2000c101906 */
[----:B------:R-:W-:Y:S05]  /*04b0*/  @!P3 EXIT ;  /* 0x000000000000b94d */ /* 0x000fea0003800000 */
[----:B0-----:R-:W0:Y:S01]  /*04c0*/  LDC.64 R2, c[0x0][0x388] ;  /* 0x0000e200ff027b82 */ /* 0x001e220000000a00 */
[----:B------:R-:W-:-:S04]  /*04d0*/  ISETP.NE.AND P0, PT, R4, 0x3, PT ;  /* 0x000000030400780c */ /* 0x000fc80003f05270 */
[----:B------:R-:W-:Y:S01]  /*04e0*/  SEL R5, RZ, 0x1, P0 ;  /* 0x00000001ff057807 */ /* 0x000fe20000000000 */
[----:B0-----:R-:W-:-:S05]  /*04f0*/  IMAD.WIDE R2, R0, 0x4, R2 ;  /* 0x0000000400027825 */ /* 0x001fca00078e0202 */
[----:B------:R-:W-:Y:S01]  /*0500*/  STG.E desc[UR6][R2.64], R5 ;  /* 0x0000000502007986 */ /* 0x000fe2000c101906 */
[----:B------:R-:W-:Y:S05]  /*0510*/  EXIT ;  /* 0x000000000000794d */ /* 0x000fea0003800000 */
.L_x_0:
[----:B------:R-:W-:-:S00]  /*0520*/  BRA `(.L_x_0) ;  /* 0xfffffffc00fc7947 */ /* 0x000fc0000383ffff */
[----:B------:R-:W-:-:S00]  /*0530*/  NOP ;  /* 0x0000000000007918 */ /* 0x000fc00000000000 */
        /* <DEDUP_REMOVED lines=12> */
.L_x_1:


//--------------------- .nv.shared.reserved.0     --------------------------
	.section	.nv.shared.reserved.0,"aw",@nobits
	.weak		__nv_reservedSMEM_offset_0_alias
	.size		__nv_reservedSMEM_offset_0_alias, 0, 64
	.other		__nv_reservedSMEM_offset_0_alias,@"STO_CUDA_RESERVED_SHARED STV_DEFAULT"
__nv_reservedSMEM_offset_0_alias:
	.zero		0
	.zero		64


//--------------------- .nv.constant0._Z12evolveKernelPiS_i --------------------------
	.section	.nv.constant0._Z12evolveKernelPiS_i,"a",@progbits
	.sectionflags	@""
	.align	4
.nv.constant0._Z12evolveKernelPiS_i:
	.zero		916


//--------------------- SYMBOLS --------------------------

	.type		.nv.reservedSmem.offset0,@object
	.size		.nv.reservedSmem.offset0,0x4
